//
// Generated by NVIDIA NVVM Compiler
//
// Compiler Build ID: CL-36424714
// Cuda compilation tools, release 13.0, V13.0.88
// Based on NVVM 20.0.0
//

.version 9.0
.target sm_100
.address_size 64

	// .globl	_Z11definitionsPiPjPyPf

.visible .entry _Z11definitionsPiPjPyPf(
	.param .u64 .ptr .align 1 _Z11definitionsPiPjPyPf_param_0,
	.param .u64 .ptr .align 1 _Z11definitionsPiPjPyPf_param_1,
	.param .u64 .ptr .align 1 _Z11definitionsPiPjPyPf_param_2,
	.param .u64 .ptr .align 1 _Z11definitionsPiPjPyPf_param_3
)
{
	.reg .b32 	%r<4>;
	.reg .b64 	%rd<10>;

	ld.param.u64 	%rd1, [_Z11definitionsPiPjPyPf_param_0];
	ld.param.u64 	%rd2, [_Z11definitionsPiPjPyPf_param_1];
	ld.param.u64 	%rd3, [_Z11definitionsPiPjPyPf_param_2];
	ld.param.u64 	%rd4, [_Z11definitionsPiPjPyPf_param_3];
	cvta.to.global.u64 	%rd5, %rd4;
	cvta.to.global.u64 	%rd6, %rd3;
	cvta.to.global.u64 	%rd7, %rd2;
	cvta.to.global.u64 	%rd8, %rd1;
	atom.global.exch.b32 	%r1, [%rd8], 10;
	atom.global.exch.b32 	%r2, [%rd7], 100;
	atom.global.exch.b64 	%rd9, [%rd6], 20;
	atom.global.exch.b32 	%r3, [%rd5], 1128792064;
	ret;

}


// ===== COMPILED SASS (sm_100) =====

	.target	sm_100

	.elftype	@"ET_EXEC"


//--------------------- .note.nv.tkinfo           --------------------------
	.section	.note.nv.tkinfo,"",@"SHT_NOTE"
	.sectionflags	@"SHF_NOTE_NV_TKINFO"
	.tkinfo
        /*0018*/ 	.word	0x00000002
        /*0030*/ 	.string	""
        /*0030*/ 	.string	"ptxas"
        /*0030*/ 	.string	"Cuda compilation tools, release 13.0, V13.0.88"
        /*0030*/ 	.string	"Build cuda_13.0.r13.0/compiler.36424714_0"
        /*0030*/ 	.string	"-arch sm_100 -m 64 "



//--------------------- .note.nv.cuinfo           --------------------------
	.section	.note.nv.cuinfo,"",@"SHT_NOTE"
	.sectionflags	@"SHF_NOTE_NV_CUINFO"
        /*0018*/ 	.short	0x0002
        /*001a*/ 	.short	0x0064
        /*001c*/ 	.short	0x0082
	.zero		2


//--------------------- .nv.info                  --------------------------
	.section	.nv.info,"",@"SHT_CUDA_INFO"
	.align	4


	//----- nvinfo : EIATTR_REGCOUNT
	.align		4
        /*0000*/ 	.byte	0x04, 0x2f
        /*0002*/ 	.short	(.L_1 - .L_0)
	.align		4
.L_0:
        /*0004*/ 	.word	index@(_Z11definitionsPiPjPyPf)
        /*0008*/ 	.word	0x00000014


	//----- nvinfo : EIATTR_FRAME_SIZE
	.align		4
.L_1:
        /*000c*/ 	.byte	0x04, 0x11
        /*000e*/ 	.short	(.L_3 - .L_2)
	.align		4
.L_2:
        /*0010*/ 	.word	index@(_Z11definitionsPiPjPyPf)
        /*0014*/ 	.word	0x00000000


	//----- nvinfo : EIATTR_MIN_STACK_SIZE
	.align		4
.L_3:
        /*0018*/ 	.byte	0x04, 0x12
        /*001a*/ 	.short	(.L_5 - .L_4)
	.align		4
.L_4:
        /*001c*/ 	.word	index@(_Z11definitionsPiPjPyPf)
        /*0020*/ 	.word	0x00000000
.L_5:


//--------------------- .nv.compat                --------------------------
	.section	.nv.compat,"",@"SHT_CUDA_COMPAT_INFO"
	.align	4
        /*0000*/ 	.byte	0x02, 0x09, 0x00, 0x00, 0x02, 0x02, 0x01, 0x00, 0x02, 0x05, 0x05, 0x00, 0x03, 0x07, 0x01, 0x01
        /*0010*/ 	.byte	0x02, 0x03, 0x00, 0x00, 0x02, 0x06, 0x01, 0x00, 0x04, 0x0b, 0x08, 0x00, 0x09, 0x00, 0x00, 0x00
        /*0020*/ 	.byte	0x00, 0x00, 0x00, 0x00


//--------------------- .nv.info._Z11definitionsPiPjPyPf --------------------------
	.section	.nv.info._Z11definitionsPiPjPyPf,"",@"SHT_CUDA_INFO"
	.sectionflags	@""
	.align	4


	//----- nvinfo : EIATTR_CUDA_API_VERSION
	.align		4
        /*0000*/ 	.byte	0x04, 0x37
        /*0002*/ 	.short	(.L_7 - .L_6)
.L_6:
        /*0004*/ 	.word	0x00000082


	//----- nvinfo : EIATTR_KPARAM_INFO
	.align		4
.L_7:
        /*0008*/ 	.byte	0x04, 0x17
        /*000a*/ 	.short	(.L_9 - .L_8)
.L_8:
        /*000c*/ 	.word	0x00000000
        /*0010*/ 	.short	0x0003
        /*0012*/ 	.short	0x0018
        /*0014*/ 	.byte	0x00, 0xf5, 0x21, 0x00


	//----- nvinfo : EIATTR_KPARAM_INFO
	.align		4
.L_9:
        /*0018*/ 	.byte	0x04, 0x17
        /*001a*/ 	.short	(.L_11 - .L_10)
.L_10:
        /*001c*/ 	.word	0x00000000
        /*0020*/ 	.short	0x0002
        /*0022*/ 	.short	0x0010
        /*0024*/ 	.byte	0x00, 0xf5, 0x21, 0x00


	//----- nvinfo : EIATTR_KPARAM_INFO
	.align		4
.L_11:
        /*0028*/ 	.byte	0x04, 0x17
        /*002a*/ 	.short	(.L_13 - .L_12)
.L_12:
        /*002c*/ 	.word	0x00000000
        /*0030*/ 	.short	0x0001
        /*0032*/ 	.short	0x0008
        /*0034*/ 	.byte	0x00, 0xf5, 0x21, 0x00


	//----- nvinfo : EIATTR_KPARAM_INFO
	.align		4
.L_13:
        /*0038*/ 	.byte	0x04, 0x17
        /*003a*/ 	.short	(.L_15 - .L_14)
.L_14:
        /*003c*/ 	.word	0x00000000
        /*0040*/ 	.short	0x0000
        /*0042*/ 	.short	0x0000
        /*0044*/ 	.byte	0x00, 0xf5, 0x21, 0x00


	//----- nvinfo : EIATTR_SPARSE_MMA_MASK
	.align		4
.L_15:
        /*0048*/ 	.byte	0x03, 0x50
        /*004a*/ 	.short	0x0000


	//----- nvinfo : EIATTR_MAXREG_COUNT
	.align		4
        /*004c*/ 	.byte	0x03, 0x1b
        /*004e*/ 	.short	0x00ff


	//----- nvinfo : EIATTR_MERCURY_ISA_VERSION
	.align		4
        /*0050*/ 	.byte	0x03, 0x5f
        /*0052*/ 	.short	0x0101


	//----- nvinfo : EIATTR_VRC_CTA_INIT_COUNT
	.align		4
        /*0054*/ 	.byte	0x02, 0x4a
	.zero		1
	.zero		1


	//----- nvinfo : EIATTR_EXIT_INSTR_OFFSETS
	.align		4
        /*0058*/ 	.byte	0x04, 0x1c
        /*005a*/ 	.short	(.L_17 - .L_16)


	//   ....[0]....
.L_16:
        /*005c*/ 	.word	0x000000f0


	//----- nvinfo : EIATTR_CBANK_PARAM_SIZE
	.align		4
.L_17:
        /*0060*/ 	.byte	0x03, 0x19
        /*0062*/ 	.short	0x0020


	//----- nvinfo : EIATTR_PARAM_CBANK
	.align		4
        /*0064*/ 	.byte	0x04, 0x0a
        /*0066*/ 	.short	(.L_19 - .L_18)
	.align		4
.L_18:
        /*0068*/ 	.word	index@(.nv.constant0._Z11definitionsPiPjPyPf)
        /*006c*/ 	.short	0x0380
        /*006e*/ 	.short	0x0020


	//----- nvinfo : EIATTR_SW_WAR
	.align		4
.L_19:
        /*0070*/ 	.byte	0x04, 0x36
        /*0072*/ 	.short	(.L_21 - .L_20)
.L_20:
        /*0074*/ 	.word	0x00000008
.L_21:


//--------------------- .nv.callgraph             --------------------------
	.section	.nv.callgraph,"",@"SHT_CUDA_CALLGRAPH"
	.align	4
	.sectionentsize	8
	.align		4
        /*0000*/ 	.word	0x00000000
	.align		4
        /*0004*/ 	.word	0xffffffff
	.align		4
        /*0008*/ 	.word	0x00000000
	.align		4
        /*000c*/ 	.word	0xfffffffe
	.align		4
        /*0010*/ 	.word	0x00000000
	.align		4
        /*0014*/ 	.word	0xfffffffd
	.align		4
        /*0018*/ 	.word	0x00000000
	.align		4
        /*001c*/ 	.word	0xfffffffc


//--------------------- .text._Z11definitionsPiPjPyPf --------------------------
	.section	.text._Z11definitionsPiPjPyPf,"ax",@progbits
	.align	128
        .global         _Z11definitionsPiPjPyPf
        .type           _Z11definitionsPiPjPyPf,@function
        .size           _Z11definitionsPiPjPyPf,(.L_x_1 - _Z11definitionsPiPjPyPf)
        .other          _Z11definitionsPiPjPyPf,@"STO_CUDA_ENTRY STV_DEFAULT"
_Z11definitionsPiPjPyPf:
.text._Z11definitionsPiPjPyPf:
[----:B------:R-:W-:Y:S08]  /*0000*/  LDC R1, c[0x0][0x37c] ;  /* 0x0000df00ff017b82 */ /* 0x000ff00000000800 */
[----:B------:R-:W0:Y:S01]  /*0010*/  LDC.64 R2, c[0x0][0x380] ;  /* 0x0000e000ff027b82 */ /* 0x000e220000000a00 */
[----:B------:R-:W0:Y:S01]  /*0020*/  LDCU.64 UR4, c[0x0][0x358] ;  /* 0x00006b00ff0477ac */ /* 0x000e220008000a00 */
[----:B------:R-:W-:Y:S01]  /*0030*/  HFMA2 R13, -RZ, RZ, 0, 5.9604644775390625e-07 ;  /* 0x0000000aff0d7431 */ /* 0x000fe200000001ff */
[----:B------:R-:W-:Y:S01]  /*0040*/  MOV R15, 0x64 ;  /* 0x00000064000f7802 */ /* 0x000fe20000000f00 */
[----:B------:R-:W-:-:S02]  /*0050*/  HFMA2 R11, -RZ, RZ, 0, 0 ;  /* 0x00000000ff0b7431 */ /* 0x000fc400000001ff */
[----:B------:R-:W-:Y:S02]  /*0060*/  IMAD.MOV.U32 R10, RZ, RZ, 0x14 ;  /* 0x00000014ff0a7424 */ /* 0x000fe400078e00ff */
[----:B------:R-:W-:Y:S01]  /*0070*/  IMAD.MOV.U32 R17, RZ, RZ, 0x43480000 ;  /* 0x43480000ff117424 */ /* 0x000fe200078e00ff */
[----:B------:R-:W1:Y:S08]  /*0080*/  LDC.64 R4, c[0x0][0x388] ;  /* 0x0000e200ff047b82 */ /* 0x000e700000000a00 */
[----:B------:R-:W2:Y:S08]  /*0090*/  LDC.64 R6, c[0x0][0x390] ;  /* 0x0000e400ff067b82 */ /* 0x000eb00000000a00 */
[----:B------:R-:W3:Y:S01]  /*00a0*/  LDC.64 R8, c[0x0][0x398] ;  /* 0x0000e600ff087b82 */ /* 0x000ee20000000a00 */
[----:B0-----:R-:W-:Y:S04]  /*00b0*/  ATOMG.E.EXCH.STRONG.GPU PT, RZ, desc[UR4][R2.64], R13 ;  /* 0x8000000d02ff79a8 */ /* 0x001fe8000c1ef104 */
[----:B-1----:R-:W-:Y:S04]  /*00c0*/  ATOMG.E.EXCH.STRONG.GPU PT, RZ, desc[UR4][R4.64], R15 ;  /* 0x8000000f04ff79a8 */ /* 0x002fe8000c1ef104 */
[----:B--2---:R-:W-:Y:S04]  /*00d0*/  ATOMG.E.EXCH.64.STRONG.GPU PT, RZ, desc[UR4][R6.64], R10 ;  /* 0x8000000a06ff79a8 */ /* 0x004fe8000c1ef504 */
[----:B---3--:R-:W-:Y:S01]  /*00e0*/  ATOMG.E.EXCH.STRONG.GPU PT, RZ, desc[UR4][R8.64], R17 ;  /* 0x8000001108ff79a8 */ /* 0x008fe2000c1ef104 */
[----:B------:R-:W-:Y:S05]  /*00f0*/  EXIT ;  /* 0x000000000000794d */ /* 0x000fea0003800000 */
.L_x_0:
[----:B------:R-:W-:-:S00]  /*0100*/  BRA `(.L_x_0) ;  /* 0xfffffffc00fc7947 */ /* 0x000fc0000383ffff */
[----:B------:R-:W-:-:S00]  /*0110*/  NOP ;  /* 0x0000000000007918 */ /* 0x000fc00000000000 */
        /* <DEDUP_REMOVED lines=14> */
.L_x_1:


//--------------------- .nv.shared.reserved.0     --------------------------
	.section	.nv.shared.reserved.0,"aw",@nobits
	.weak		__nv_reservedSMEM_offset_0_alias
	.size		__nv_reservedSMEM_offset_0_alias, 0, 64
	.other		__nv_reservedSMEM_offset_0_alias,@"STO_CUDA_RESERVED_SHARED STV_DEFAULT"
__nv_reservedSMEM_offset_0_alias:
	.zero		0
	.zero		64


//--------------------- .nv.constant0._Z11definitionsPiPjPyPf --------------------------
	.section	.nv.constant0._Z11definitionsPiPjPyPf,"a",@progbits
	.sectionflags	@""
	.align	4
.nv.constant0._Z11definitionsPiPjPyPf:
	.zero		928


//--------------------- SYMBOLS --------------------------

	.type		.nv.reservedSmem.offset0,@object
	.size		.nv.reservedSmem.offset0,0x4
